//
// Generated by NVIDIA NVVM Compiler
//
// Compiler Build ID: CL-36424714
// Cuda compilation tools, release 13.0, V13.0.88
// Based on NVVM 20.0.0
//

.version 9.0
.target sm_100
.address_size 64

	// .globl	_Z8MyKernelPcmii

.visible .entry _Z8MyKernelPcmii(
	.param .u64 .ptr .align 1 _Z8MyKernelPcmii_param_0,
	.param .u64 _Z8MyKernelPcmii_param_1,
	.param .u32 _Z8MyKernelPcmii_param_2,
	.param .u32 _Z8MyKernelPcmii_param_3
)
{


	ret;

}


// ===== COMPILED SASS (sm_100) =====

	.target	sm_100

	.elftype	@"ET_EXEC"


//--------------------- .note.nv.tkinfo           --------------------------
	.section	.note.nv.tkinfo,"",@"SHT_NOTE"
	.sectionflags	@"SHF_NOTE_NV_TKINFO"
	.tkinfo
        /*0018*/ 	.word	0x00000002
        /*0030*/ 	.string	""
        /*0030*/ 	.string	"ptxas"
        /*0030*/ 	.string	"Cuda compilation tools, release 13.0, V13.0.88"
        /*0030*/ 	.string	"Build cuda_13.0.r13.0/compiler.36424714_0"
        /*0030*/ 	.string	"-arch sm_100 -m 64 "



//--------------------- .note.nv.cuinfo           --------------------------
	.section	.note.nv.cuinfo,"",@"SHT_NOTE"
	.sectionflags	@"SHF_NOTE_NV_CUINFO"
        /*0018*/ 	.short	0x0002
        /*001a*/ 	.short	0x0064
        /*001c*/ 	.short	0x0082
	.zero		2


//--------------------- .nv.info                  --------------------------
	.section	.nv.info,"",@"SHT_CUDA_INFO"
	.align	4


	//----- nvinfo : EIATTR_REGCOUNT
	.align		4
        /*0000*/ 	.byte	0x04, 0x2f
        /*0002*/ 	.short	(.L_1 - .L_0)
	.align		4
.L_0:
        /*0004*/ 	.word	index@(_Z8MyKernelPcmii)
        /*0008*/ 	.word	0x00000004


	//----- nvinfo : EIATTR_FRAME_SIZE
	.align		4
.L_1:
        /*000c*/ 	.byte	0x04, 0x11
        /*000e*/ 	.short	(.L_3 - .L_2)
	.align		4
.L_2:
        /*0010*/ 	.word	index@(_Z8MyKernelPcmii)
        /*0014*/ 	.word	0x00000000


	//----- nvinfo : EIATTR_MIN_STACK_SIZE
	.align		4
.L_3:
        /*0018*/ 	.byte	0x04, 0x12
        /*001a*/ 	.short	(.L_5 - .L_4)
	.align		4
.L_4:
        /*001c*/ 	.word	index@(_Z8MyKernelPcmii)
        /*0020*/ 	.word	0x00000000
.L_5:


//--------------------- .nv.compat                --------------------------
	.section	.nv.compat,"",@"SHT_CUDA_COMPAT_INFO"
	.align	4
        /*0000*/ 	.byte	0x02, 0x09, 0x00, 0x00, 0x02, 0x02, 0x01, 0x00, 0x02, 0x05, 0x05, 0x00, 0x03, 0x07, 0x01, 0x01
        /*0010*/ 	.byte	0x02, 0x03, 0x00, 0x00, 0x02, 0x06, 0x01, 0x00, 0x04, 0x0b, 0x08, 0x00, 0x09, 0x00, 0x00, 0x00
        /*0020*/ 	.byte	0x00, 0x00, 0x00, 0x00


//--------------------- .nv.info._Z8MyKernelPcmii --------------------------
	.section	.nv.info._Z8MyKernelPcmii,"",@"SHT_CUDA_INFO"
	.sectionflags	@""
	.align	4


	//----- nvinfo : EIATTR_CUDA_API_VERSION
	.align		4
        /*0000*/ 	.byte	0x04, 0x37
        /*0002*/ 	.short	(.L_7 - .L_6)
.L_6:
        /*0004*/ 	.word	0x00000082


	//----- nvinfo : EIATTR_KPARAM_INFO
	.align		4
.L_7:
        /*0008*/ 	.byte	0x04, 0x17
        /*000a*/ 	.short	(.L_9 - .L_8)
.L_8:
        /*000c*/ 	.word	0x00000000
        /*0010*/ 	.short	0x0003
        /*0012*/ 	.short	0x0014
        /*0014*/ 	.byte	0x00, 0xf0, 0x11, 0x00


	//----- nvinfo : EIATTR_KPARAM_INFO
	.align		4
.L_9:
        /*0018*/ 	.byte	0x04, 0x17
        /*001a*/ 	.short	(.L_11 - .L_10)
.L_10:
        /*001c*/ 	.word	0x00000000
        /*0020*/ 	.short	0x0002
        /*0022*/ 	.short	0x0010
        /*0024*/ 	.byte	0x00, 0xf0, 0x11, 0x00


	//----- nvinfo : EIATTR_KPARAM_INFO
	.align		4
.L_11:
        /*0028*/ 	.byte	0x04, 0x17
        /*002a*/ 	.short	(.L_13 - .L_12)
.L_12:
        /*002c*/ 	.word	0x00000000
        /*0030*/ 	.short	0x0001
        /*0032*/ 	.short	0x0008
        /*0034*/ 	.byte	0x00, 0xf0, 0x21, 0x00


	//----- nvinfo : EIATTR_KPARAM_INFO
	.align		4
.L_13:
        /*0038*/ 	.byte	0x04, 0x17
        /*003a*/ 	.short	(.L_15 - .L_14)
.L_14:
        /*003c*/ 	.word	0x00000000
        /*0040*/ 	.short	0x0000
        /*0042*/ 	.short	0x0000
        /*0044*/ 	.byte	0x00, 0xf5, 0x21, 0x00


	//----- nvinfo : EIATTR_SPARSE_MMA_MASK
	.align		4
.L_15:
        /*0048*/ 	.byte	0x03, 0x50
        /*004a*/ 	.short	0x0000


	//----- nvinfo : EIATTR_MAXREG_COUNT
	.align		4
        /*004c*/ 	.byte	0x03, 0x1b
        /*004e*/ 	.short	0x00ff


	//----- nvinfo : EIATTR_MERCURY_ISA_VERSION
	.align		4
        /*0050*/ 	.byte	0x03, 0x5f
        /*0052*/ 	.short	0x0101


	//----- nvinfo : EIATTR_VRC_CTA_INIT_COUNT
	.align		4
        /*0054*/ 	.byte	0x02, 0x4a
	.zero		1
	.zero		1


	//----- nvinfo : EIATTR_EXIT_INSTR_OFFSETS
	.align		4
        /*0058*/ 	.byte	0x04, 0x1c
        /*005a*/ 	.short	(.L_17 - .L_16)


	//   ....[0]....
.L_16:
        /*005c*/ 	.word	0x00000010


	//----- nvinfo : EIATTR_CBANK_PARAM_SIZE
	.align		4
.L_17:
        /*0060*/ 	.byte	0x03, 0x19
        /*0062*/ 	.short	0x0018


	//----- nvinfo : EIATTR_PARAM_CBANK
	.align		4
        /*0064*/ 	.byte	0x04, 0x0a
        /*0066*/ 	.short	(.L_19 - .L_18)
	.align		4
.L_18:
        /*0068*/ 	.word	index@(.nv.constant0._Z8MyKernelPcmii)
        /*006c*/ 	.short	0x0380
        /*006e*/ 	.short	0x0018


	//----- nvinfo : EIATTR_SW_WAR
	.align		4
.L_19:
        /*0070*/ 	.byte	0x04, 0x36
        /*0072*/ 	.short	(.L_21 - .L_20)
.L_20:
        /*0074*/ 	.word	0x00000008
.L_21:


//--------------------- .nv.callgraph             --------------------------
	.section	.nv.callgraph,"",@"SHT_CUDA_CALLGRAPH"
	.align	4
	.sectionentsize	8
	.align		4
        /*0000*/ 	.word	0x00000000
	.align		4
        /*0004*/ 	.word	0xffffffff
	.align		4
        /*0008*/ 	.word	0x00000000
	.align		4
        /*000c*/ 	.word	0xfffffffe
	.align		4
        /*0010*/ 	.word	0x00000000
	.align		4
        /*0014*/ 	.word	0xfffffffd
	.align		4
        /*0018*/ 	.word	0x00000000
	.align		4
        /*001c*/ 	.word	0xfffffffc


//--------------------- .text._Z8MyKernelPcmii    --------------------------
	.section	.text._Z8MyKernelPcmii,"ax",@progbits
	.align	128
        .global         _Z8MyKernelPcmii
        .type           _Z8MyKernelPcmii,@function
        .size           _Z8MyKernelPcmii,(.L_x_1 - _Z8MyKernelPcmii)
        .other          _Z8MyKernelPcmii,@"STO_CUDA_ENTRY STV_DEFAULT"
_Z8MyKernelPcmii:
.text._Z8MyKernelPcmii:
[----:B------:R-:W-:Y:S01]  /*0000*/  LDC R1, c[0x0][0x37c] ;  /* 0x0000df00ff017b82 */ /* 0x000fe20000000800 */
[----:B------:R-:W-:Y:S05]  /*0010*/  EXIT ;  /* 0x000000000000794d */ /* 0x000fea0003800000 */
.L_x_0:
[----:B------:R-:W-:-:S00]  /*0020*/  BRA `(.L_x_0) ;  /* 0xfffffffc00fc7947 */ /* 0x000fc0000383ffff */
[----:B------:R-:W-:-:S00]  /*0030*/  NOP ;  /* 0x0000000000007918 */ /* 0x000fc00000000000 */
        /* <DEDUP_REMOVED lines=12> */
.L_x_1:


//--------------------- .nv.shared.reserved.0     --------------------------
	.section	.nv.shared.reserved.0,"aw",@nobits
	.weak		__nv_reservedSMEM_offset_0_alias
	.size		__nv_reservedSMEM_offset_0_alias, 0, 64
	.other		__nv_reservedSMEM_offset_0_alias,@"STO_CUDA_RESERVED_SHARED STV_DEFAULT"
__nv_reservedSMEM_offset_0_alias:
	.zero		0
	.zero		64


//--------------------- .nv.constant0._Z8MyKernelPcmii --------------------------
	.section	.nv.constant0._Z8MyKernelPcmii,"a",@progbits
	.sectionflags	@""
	.align	4
.nv.constant0._Z8MyKernelPcmii:
	.zero		920


//--------------------- SYMBOLS --------------------------

	.type		.nv.reservedSmem.offset0,@object
	.size		.nv.reservedSmem.offset0,0x4
